//
// Generated by NVIDIA NVVM Compiler
//
// Compiler Build ID: CL-36424714
// Cuda compilation tools, release 13.0, V13.0.88
// Based on NVVM 20.0.0
//

.version 9.0
.target sm_100
.address_size 64

	// .globl	_Z5saxpyifPfS_

.visible .entry _Z5saxpyifPfS_(
	.param .u32 _Z5saxpyifPfS__param_0,
	.param .f32 _Z5saxpyifPfS__param_1,
	.param .u64 .ptr .align 1 _Z5saxpyifPfS__param_2,
	.param .u64 .ptr .align 1 _Z5saxpyifPfS__param_3
)
{
	.reg .pred 	%p<2>;
	.reg .b32 	%r<6>;
	.reg .b32 	%f<2>;
	.reg .b64 	%rd<5>;

	ld.param.u64 	%rd2, [_Z5saxpyifPfS__param_2];
	cvta.to.global.u64 	%rd3, %rd2;
	mov.u32 	%r1, %ctaid.x;
	mov.u32 	%r2, %ntid.x;
	mov.u32 	%r3, %tid.x;
	mad.lo.s32 	%r4, %r1, %r2, %r3;
	mul.wide.s32 	%rd4, %r4, 4;
	add.s64 	%rd1, %rd3, %rd4;
	ld.global.f32 	%f1, [%rd1];
	setp.eq.f32 	%p1, %f1, 0f00000000;
	@%p1 bra 	$L__BB0_2;
	mov.b32 	%r5, 0;
	st.global.u32 	[%rd1+4], %r5;
$L__BB0_2:
	ret;

}


// ===== COMPILED SASS (sm_100) =====

	.target	sm_100

	.elftype	@"ET_EXEC"


//--------------------- .note.nv.tkinfo           --------------------------
	.section	.note.nv.tkinfo,"",@"SHT_NOTE"
	.sectionflags	@"SHF_NOTE_NV_TKINFO"
	.tkinfo
        /*0018*/ 	.word	0x00000002
        /*0030*/ 	.string	""
        /*0030*/ 	.string	"ptxas"
        /*0030*/ 	.string	"Cuda compilation tools, release 13.0, V13.0.88"
        /*0030*/ 	.string	"Build cuda_13.0.r13.0/compiler.36424714_0"
        /*0030*/ 	.string	"-arch sm_100 -m 64 "



//--------------------- .note.nv.cuinfo           --------------------------
	.section	.note.nv.cuinfo,"",@"SHT_NOTE"
	.sectionflags	@"SHF_NOTE_NV_CUINFO"
        /*0018*/ 	.short	0x0002
        /*001a*/ 	.short	0x0064
        /*001c*/ 	.short	0x0082
	.zero		2


//--------------------- .nv.info                  --------------------------
	.section	.nv.info,"",@"SHT_CUDA_INFO"
	.align	4


	//----- nvinfo : EIATTR_REGCOUNT
	.align		4
        /*0000*/ 	.byte	0x04, 0x2f
        /*0002*/ 	.short	(.L_1 - .L_0)
	.align		4
.L_0:
        /*0004*/ 	.word	index@(_Z5saxpyifPfS_)
        /*0008*/ 	.word	0x00000008


	//----- nvinfo : EIATTR_FRAME_SIZE
	.align		4
.L_1:
        /*000c*/ 	.byte	0x04, 0x11
        /*000e*/ 	.short	(.L_3 - .L_2)
	.align		4
.L_2:
        /*0010*/ 	.word	index@(_Z5saxpyifPfS_)
        /*0014*/ 	.word	0x00000000


	//----- nvinfo : EIATTR_MIN_STACK_SIZE
	.align		4
.L_3:
        /*0018*/ 	.byte	0x04, 0x12
        /*001a*/ 	.short	(.L_5 - .L_4)
	.align		4
.L_4:
        /*001c*/ 	.word	index@(_Z5saxpyifPfS_)
        /*0020*/ 	.word	0x00000000
.L_5:


//--------------------- .nv.compat                --------------------------
	.section	.nv.compat,"",@"SHT_CUDA_COMPAT_INFO"
	.align	4
        /*0000*/ 	.byte	0x02, 0x09, 0x00, 0x00, 0x02, 0x02, 0x01, 0x00, 0x02, 0x05, 0x05, 0x00, 0x03, 0x07, 0x01, 0x01
        /*0010*/ 	.byte	0x02, 0x03, 0x00, 0x00, 0x02, 0x06, 0x01, 0x00, 0x04, 0x0b, 0x08, 0x00, 0x09, 0x00, 0x00, 0x00
        /*0020*/ 	.byte	0x00, 0x00, 0x00, 0x00


//--------------------- .nv.info._Z5saxpyifPfS_   --------------------------
	.section	.nv.info._Z5saxpyifPfS_,"",@"SHT_CUDA_INFO"
	.sectionflags	@""
	.align	4


	//----- nvinfo : EIATTR_CUDA_API_VERSION
	.align		4
        /*0000*/ 	.byte	0x04, 0x37
        /*0002*/ 	.short	(.L_7 - .L_6)
.L_6:
        /*0004*/ 	.word	0x00000082


	//----- nvinfo : EIATTR_KPARAM_INFO
	.align		4
.L_7:
        /*0008*/ 	.byte	0x04, 0x17
        /*000a*/ 	.short	(.L_9 - .L_8)
.L_8:
        /*000c*/ 	.word	0x00000000
        /*0010*/ 	.short	0x0003
        /*0012*/ 	.short	0x0010
        /*0014*/ 	.byte	0x00, 0xf5, 0x21, 0x00


	//----- nvinfo : EIATTR_KPARAM_INFO
	.align		4
.L_9:
        /*0018*/ 	.byte	0x04, 0x17
        /*001a*/ 	.short	(.L_11 - .L_10)
.L_10:
        /*001c*/ 	.word	0x00000000
        /*0020*/ 	.short	0x0002
        /*0022*/ 	.short	0x0008
        /*0024*/ 	.byte	0x00, 0xf5, 0x21, 0x00


	//----- nvinfo : EIATTR_KPARAM_INFO
	.align		4
.L_11:
        /*0028*/ 	.byte	0x04, 0x17
        /*002a*/ 	.short	(.L_13 - .L_12)
.L_12:
        /*002c*/ 	.word	0x00000000
        /*0030*/ 	.short	0x0001
        /*0032*/ 	.short	0x0004
        /*0034*/ 	.byte	0x00, 0xf0, 0x11, 0x00


	//----- nvinfo : EIATTR_KPARAM_INFO
	.align		4
.L_13:
        /*0038*/ 	.byte	0x04, 0x17
        /*003a*/ 	.short	(.L_15 - .L_14)
.L_14:
        /*003c*/ 	.word	0x00000000
        /*0040*/ 	.short	0x0000
        /*0042*/ 	.short	0x0000
        /*0044*/ 	.byte	0x00, 0xf0, 0x11, 0x00


	//----- nvinfo : EIATTR_SPARSE_MMA_MASK
	.align		4
.L_15:
        /*0048*/ 	.byte	0x03, 0x50
        /*004a*/ 	.short	0x0000


	//----- nvinfo : EIATTR_MAXREG_COUNT
	.align		4
        /*004c*/ 	.byte	0x03, 0x1b
        /*004e*/ 	.short	0x00ff


	//----- nvinfo : EIATTR_MERCURY_ISA_VERSION
	.align		4
        /*0050*/ 	.byte	0x03, 0x5f
        /*0052*/ 	.short	0x0101


	//----- nvinfo : EIATTR_VRC_CTA_INIT_COUNT
	.align		4
        /*0054*/ 	.byte	0x02, 0x4a
	.zero		1
	.zero		1


	//----- nvinfo : EIATTR_EXIT_INSTR_OFFSETS
	.align		4
        /*0058*/ 	.byte	0x04, 0x1c
        /*005a*/ 	.short	(.L_17 - .L_16)


	//   ....[0]....
.L_16:
        /*005c*/ 	.word	0x000000a0


	//   ....[1]....
        /*0060*/ 	.word	0x000000c0


	//----- nvinfo : EIATTR_CBANK_PARAM_SIZE
	.align		4
.L_17:
        /*0064*/ 	.byte	0x03, 0x19
        /*0066*/ 	.short	0x0018


	//----- nvinfo : EIATTR_PARAM_CBANK
	.align		4
        /*0068*/ 	.byte	0x04, 0x0a
        /*006a*/ 	.short	(.L_19 - .L_18)
	.align		4
.L_18:
        /*006c*/ 	.word	index@(.nv.constant0._Z5saxpyifPfS_)
        /*0070*/ 	.short	0x0380
        /*0072*/ 	.short	0x0018


	//----- nvinfo : EIATTR_SW_WAR
	.align		4
.L_19:
        /*0074*/ 	.byte	0x04, 0x36
        /*0076*/ 	.short	(.L_21 - .L_20)
.L_20:
        /*0078*/ 	.word	0x00000008
.L_21:


//--------------------- .nv.callgraph             --------------------------
	.section	.nv.callgraph,"",@"SHT_CUDA_CALLGRAPH"
	.align	4
	.sectionentsize	8
	.align		4
        /*0000*/ 	.word	0x00000000
	.align		4
        /*0004*/ 	.word	0xffffffff
	.align		4
        /*0008*/ 	.word	0x00000000
	.align		4
        /*000c*/ 	.word	0xfffffffe
	.align		4
        /*0010*/ 	.word	0x00000000
	.align		4
        /*0014*/ 	.word	0xfffffffd
	.align		4
        /*0018*/ 	.word	0x00000000
	.align		4
        /*001c*/ 	.word	0xfffffffc


//--------------------- .text._Z5saxpyifPfS_      --------------------------
	.section	.text._Z5saxpyifPfS_,"ax",@progbits
	.align	128
        .global         _Z5saxpyifPfS_
        .type           _Z5saxpyifPfS_,@function
        .size           _Z5saxpyifPfS_,(.L_x_1 - _Z5saxpyifPfS_)
        .other          _Z5saxpyifPfS_,@"STO_CUDA_ENTRY STV_DEFAULT"
_Z5saxpyifPfS_:
.text._Z5saxpyifPfS_:
[----:B------:R-:W-:Y:S01]  /*0000*/  LDC R1, c[0x0][0x37c] ;  /* 0x0000df00ff017b82 */ /* 0x000fe20000000800 */
[----:B------:R-:W0:Y:S07]  /*0010*/  S2R R0, SR_TID.X ;  /* 0x0000000000007919 */ /* 0x000e2e0000002100 */
[----:B------:R-:W0:Y:S01]  /*0020*/  S2UR UR6, SR_CTAID.X ;  /* 0x00000000000679c3 */ /* 0x000e220000002500 */
[----:B------:R-:W1:Y:S07]  /*0030*/  LDCU.64 UR4, c[0x0][0x358] ;  /* 0x00006b00ff0477ac */ /* 0x000e6e0008000a00 */
[----:B------:R-:W0:Y:S08]  /*0040*/  LDC R5, c[0x0][0x360] ;  /* 0x0000d800ff057b82 */ /* 0x000e300000000800 */
[----:B------:R-:W2:Y:S01]  /*0050*/  LDC.64 R2, c[0x0][0x388] ;  /* 0x0000e200ff027b82 */ /* 0x000ea20000000a00 */
[----:B0-----:R-:W-:-:S04]  /*0060*/  IMAD R5, R5, UR6, R0 ;  /* 0x0000000605057c24 */ /* 0x001fc8000f8e0200 */
[----:B--2---:R-:W-:-:S05]  /*0070*/  IMAD.WIDE R2, R5, 0x4, R2 ;  /* 0x0000000405027825 */ /* 0x004fca00078e0202 */
[----:B-1----:R-:W2:Y:S02]  /*0080*/  LDG.E R0, desc[UR4][R2.64] ;  /* 0x0000000402007981 */ /* 0x002ea4000c1e1900 */
[----:B--2---:R-:W-:-:S13]  /*0090*/  FSETP.NEU.AND P0, PT, R0, RZ, PT ;  /* 0x000000ff0000720b */ /* 0x004fda0003f0d000 */
[----:B------:R-:W-:Y:S05]  /*00a0*/  @!P0 EXIT ;  /* 0x000000000000894d */ /* 0x000fea0003800000 */
[----:B------:R-:W-:Y:S01]  /*00b0*/  STG.E desc[UR4][R2.64+0x4], RZ ;  /* 0x000004ff02007986 */ /* 0x000fe2000c101904 */
[----:B------:R-:W-:Y:S05]  /*00c0*/  EXIT ;  /* 0x000000000000794d */ /* 0x000fea0003800000 */
.L_x_0:
[----:B------:R-:W-:-:S00]  /*00d0*/  BRA `(.L_x_0) ;  /* 0xfffffffc00fc7947 */ /* 0x000fc0000383ffff */
[----:B------:R-:W-:-:S00]  /*00e0*/  NOP ;  /* 0x0000000000007918 */ /* 0x000fc00000000000 */
        /* <DEDUP_REMOVED lines=9> */
.L_x_1:


//--------------------- .nv.shared.reserved.0     --------------------------
	.section	.nv.shared.reserved.0,"aw",@nobits
	.weak		__nv_reservedSMEM_offset_0_alias
	.size		__nv_reservedSMEM_offset_0_alias, 0, 64
	.other		__nv_reservedSMEM_offset_0_alias,@"STO_CUDA_RESERVED_SHARED STV_DEFAULT"
__nv_reservedSMEM_offset_0_alias:
	.zero		0
	.zero		64


//--------------------- .nv.constant0._Z5saxpyifPfS_ --------------------------
	.section	.nv.constant0._Z5saxpyifPfS_,"a",@progbits
	.sectionflags	@""
	.align	4
.nv.constant0._Z5saxpyifPfS_:
	.zero		920


//--------------------- SYMBOLS --------------------------

	.type		.nv.reservedSmem.offset0,@object
	.size		.nv.reservedSmem.offset0,0x4
